//
// Generated by NVIDIA NVVM Compiler
//
// Compiler Build ID: CL-36424714
// Cuda compilation tools, release 13.0, V13.0.88
// Based on NVVM 20.0.0
//

.version 9.0
.target sm_100
.address_size 64

	// .globl	_Z20pathfinder_iterationPiS_ii
// _ZZ20pathfinder_iterationPiS_iiE6s_data has been demoted

.visible .entry _Z20pathfinder_iterationPiS_ii(
	.param .u64 .ptr .align 1 _Z20pathfinder_iterationPiS_ii_param_0,
	.param .u64 .ptr .align 1 _Z20pathfinder_iterationPiS_ii_param_1,
	.param .u32 _Z20pathfinder_iterationPiS_ii_param_2,
	.param .u32 _Z20pathfinder_iterationPiS_ii_param_3
)
{
	.reg .pred 	%p<6>;
	.reg .b32 	%r<30>;
	.reg .b64 	%rd<11>;
	// demoted variable
	.shared .align 4 .b8 _ZZ20pathfinder_iterationPiS_iiE6s_data[2048];
	ld.param.u64 	%rd3, [_Z20pathfinder_iterationPiS_ii_param_0];
	ld.param.u64 	%rd4, [_Z20pathfinder_iterationPiS_ii_param_1];
	ld.param.u32 	%r10, [_Z20pathfinder_iterationPiS_ii_param_3];
	cvta.to.global.u64 	%rd1, %rd4;
	mov.u32 	%r11, %ctaid.x;
	mov.u32 	%r1, %ntid.x;
	mov.u32 	%r2, %tid.x;
	mad.lo.s32 	%r3, %r11, %r1, %r2;
	setp.ge.s32 	%p1, %r3, %r10;
	@%p1 bra 	$L__BB0_11;
	mul.wide.s32 	%rd5, %r3, 4;
	add.s64 	%rd2, %rd1, %rd5;
	ld.global.u32 	%r4, [%rd2];
	shl.b32 	%r12, %r2, 2;
	mov.u32 	%r13, _ZZ20pathfinder_iterationPiS_iiE6s_data;
	add.s32 	%r5, %r13, %r12;
	st.shared.u32 	[%r5], %r4;
	st.shared.u32 	[%r5+1024], %r4;
	setp.lt.s32 	%p2, %r3, 1;
	@%p2 bra 	$L__BB0_5;
	setp.eq.s32 	%p3, %r2, 0;
	@%p3 bra 	$L__BB0_4;
	ld.shared.u32 	%r14, [%r5+-4];
	min.s32 	%r15, %r4, %r14;
	st.shared.u32 	[%r5+1024], %r15;
	bra.uni 	$L__BB0_5;
$L__BB0_4:
	ld.shared.u32 	%r16, [_ZZ20pathfinder_iterationPiS_iiE6s_data+1024];
	add.s32 	%r17, %r3, -1;
	mul.wide.u32 	%rd6, %r17, 4;
	add.s64 	%rd7, %rd1, %rd6;
	ld.global.u32 	%r18, [%rd7];
	min.s32 	%r19, %r16, %r18;
	st.shared.u32 	[_ZZ20pathfinder_iterationPiS_iiE6s_data+1024], %r19;
$L__BB0_5:
	add.s32 	%r20, %r10, -1;
	setp.lt.s32 	%p4, %r3, %r20;
	@%p4 bra 	$L__BB0_7;
	ld.shared.u32 	%r29, [%r5+1024];
	bra.uni 	$L__BB0_10;
$L__BB0_7:
	add.s32 	%r21, %r2, 1;
	setp.eq.s32 	%p5, %r21, %r1;
	@%p5 bra 	$L__BB0_9;
	ld.shared.u32 	%r22, [%r5+1024];
	ld.shared.u32 	%r23, [%r5+4];
	min.s32 	%r29, %r22, %r23;
	bra.uni 	$L__BB0_10;
$L__BB0_9:
	ld.shared.u32 	%r24, [%r5+1024];
	ld.global.u32 	%r25, [%rd2+4];
	min.s32 	%r29, %r24, %r25;
$L__BB0_10:
	add.s32 	%r26, %r10, %r3;
	cvta.to.global.u64 	%rd8, %rd3;
	mul.wide.s32 	%rd9, %r26, 4;
	add.s64 	%rd10, %rd8, %rd9;
	ld.global.u32 	%r27, [%rd10];
	add.s32 	%r28, %r29, %r27;
	st.global.u32 	[%rd2], %r28;
	st.shared.u32 	[%r5+1024], %r29;
$L__BB0_11:
	ret;

}


// ===== COMPILED SASS (sm_100) =====

	.target	sm_100

	.elftype	@"ET_EXEC"


//--------------------- .note.nv.tkinfo           --------------------------
	.section	.note.nv.tkinfo,"",@"SHT_NOTE"
	.sectionflags	@"SHF_NOTE_NV_TKINFO"
	.tkinfo
        /*0018*/ 	.word	0x00000002
        /*0030*/ 	.string	""
        /*0030*/ 	.string	"ptxas"
        /*0030*/ 	.string	"Cuda compilation tools, release 13.0, V13.0.88"
        /*0030*/ 	.string	"Build cuda_13.0.r13.0/compiler.36424714_0"
        /*0030*/ 	.string	"-arch sm_100 -m 64 "



//--------------------- .note.nv.cuinfo           --------------------------
	.section	.note.nv.cuinfo,"",@"SHT_NOTE"
	.sectionflags	@"SHF_NOTE_NV_CUINFO"
        /*0018*/ 	.short	0x0002
        /*001a*/ 	.short	0x0064
        /*001c*/ 	.short	0x0082
	.zero		2


//--------------------- .nv.info                  --------------------------
	.section	.nv.info,"",@"SHT_CUDA_INFO"
	.align	4


	//----- nvinfo : EIATTR_REGCOUNT
	.align		4
        /*0000*/ 	.byte	0x04, 0x2f
        /*0002*/ 	.short	(.L_1 - .L_0)
	.align		4
.L_0:
        /*0004*/ 	.word	index@(_Z20pathfinder_iterationPiS_ii)
        /*0008*/ 	.word	0x00000012


	//----- nvinfo : EIATTR_FRAME_SIZE
	.align		4
.L_1:
        /*000c*/ 	.byte	0x04, 0x11
        /*000e*/ 	.short	(.L_3 - .L_2)
	.align		4
.L_2:
        /*0010*/ 	.word	index@(_Z20pathfinder_iterationPiS_ii)
        /*0014*/ 	.word	0x00000000


	//----- nvinfo : EIATTR_MIN_STACK_SIZE
	.align		4
.L_3:
        /*0018*/ 	.byte	0x04, 0x12
        /*001a*/ 	.short	(.L_5 - .L_4)
	.align		4
.L_4:
        /*001c*/ 	.word	index@(_Z20pathfinder_iterationPiS_ii)
        /*0020*/ 	.word	0x00000000
.L_5:


//--------------------- .nv.compat                --------------------------
	.section	.nv.compat,"",@"SHT_CUDA_COMPAT_INFO"
	.align	4
        /*0000*/ 	.byte	0x02, 0x09, 0x00, 0x00, 0x02, 0x02, 0x01, 0x00, 0x02, 0x05, 0x05, 0x00, 0x03, 0x07, 0x01, 0x01
        /*0010*/ 	.byte	0x02, 0x03, 0x00, 0x00, 0x02, 0x06, 0x01, 0x00, 0x04, 0x0b, 0x08, 0x00, 0x09, 0x00, 0x00, 0x00
        /*0020*/ 	.byte	0x00, 0x00, 0x00, 0x00


//--------------------- .nv.info._Z20pathfinder_iterationPiS_ii --------------------------
	.section	.nv.info._Z20pathfinder_iterationPiS_ii,"",@"SHT_CUDA_INFO"
	.sectionflags	@""
	.align	4


	//----- nvinfo : EIATTR_CUDA_API_VERSION
	.align		4
        /*0000*/ 	.byte	0x04, 0x37
        /*0002*/ 	.short	(.L_7 - .L_6)
.L_6:
        /*0004*/ 	.word	0x00000082


	//----- nvinfo : EIATTR_KPARAM_INFO
	.align		4
.L_7:
        /*0008*/ 	.byte	0x04, 0x17
        /*000a*/ 	.short	(.L_9 - .L_8)
.L_8:
        /*000c*/ 	.word	0x00000000
        /*0010*/ 	.short	0x0003
        /*0012*/ 	.short	0x0014
        /*0014*/ 	.byte	0x00, 0xf0, 0x11, 0x00


	//----- nvinfo : EIATTR_KPARAM_INFO
	.align		4
.L_9:
        /*0018*/ 	.byte	0x04, 0x17
        /*001a*/ 	.short	(.L_11 - .L_10)
.L_10:
        /*001c*/ 	.word	0x00000000
        /*0020*/ 	.short	0x0002
        /*0022*/ 	.short	0x0010
        /*0024*/ 	.byte	0x00, 0xf0, 0x11, 0x00


	//----- nvinfo : EIATTR_KPARAM_INFO
	.align		4
.L_11:
        /*0028*/ 	.byte	0x04, 0x17
        /*002a*/ 	.short	(.L_13 - .L_12)
.L_12:
        /*002c*/ 	.word	0x00000000
        /*0030*/ 	.short	0x0001
        /*0032*/ 	.short	0x0008
        /*0034*/ 	.byte	0x00, 0xf5, 0x21, 0x00


	//----- nvinfo : EIATTR_KPARAM_INFO
	.align		4
.L_13:
        /*0038*/ 	.byte	0x04, 0x17
        /*003a*/ 	.short	(.L_15 - .L_14)
.L_14:
        /*003c*/ 	.word	0x00000000
        /*0040*/ 	.short	0x0000
        /*0042*/ 	.short	0x0000
        /*0044*/ 	.byte	0x00, 0xf5, 0x21, 0x00


	//----- nvinfo : EIATTR_SPARSE_MMA_MASK
	.align		4
.L_15:
        /*0048*/ 	.byte	0x03, 0x50
        /*004a*/ 	.short	0x0000


	//----- nvinfo : EIATTR_MAXREG_COUNT
	.align		4
        /*004c*/ 	.byte	0x03, 0x1b
        /*004e*/ 	.short	0x00ff


	//----- nvinfo : EIATTR_MERCURY_ISA_VERSION
	.align		4
        /*0050*/ 	.byte	0x03, 0x5f
        /*0052*/ 	.short	0x0101


	//----- nvinfo : EIATTR_VRC_CTA_INIT_COUNT
	.align		4
        /*0054*/ 	.byte	0x02, 0x4a
	.zero		1
	.zero		1


	//----- nvinfo : EIATTR_EXIT_INSTR_OFFSETS
	.align		4
        /*0058*/ 	.byte	0x04, 0x1c
        /*005a*/ 	.short	(.L_17 - .L_16)


	//   ....[0]....
.L_16:
        /*005c*/ 	.word	0x00000070


	//   ....[1]....
        /*0060*/ 	.word	0x00000370


	//----- nvinfo : EIATTR_CRS_STACK_SIZE
	.align		4
.L_17:
        /*0064*/ 	.byte	0x04, 0x1e
        /*0066*/ 	.short	(.L_19 - .L_18)
.L_18:
        /*0068*/ 	.word	0x00000000


	//----- nvinfo : EIATTR_CBANK_PARAM_SIZE
	.align		4
.L_19:
        /*006c*/ 	.byte	0x03, 0x19
        /*006e*/ 	.short	0x0018


	//----- nvinfo : EIATTR_PARAM_CBANK
	.align		4
        /*0070*/ 	.byte	0x04, 0x0a
        /*0072*/ 	.short	(.L_21 - .L_20)
	.align		4
.L_20:
        /*0074*/ 	.word	index@(.nv.constant0._Z20pathfinder_iterationPiS_ii)
        /*0078*/ 	.short	0x0380
        /*007a*/ 	.short	0x0018


	//----- nvinfo : EIATTR_SW_WAR
	.align		4
.L_21:
        /*007c*/ 	.byte	0x04, 0x36
        /*007e*/ 	.short	(.L_23 - .L_22)
.L_22:
        /*0080*/ 	.word	0x00000008
.L_23:


//--------------------- .nv.callgraph             --------------------------
	.section	.nv.callgraph,"",@"SHT_CUDA_CALLGRAPH"
	.align	4
	.sectionentsize	8
	.align		4
        /*0000*/ 	.word	0x00000000
	.align		4
        /*0004*/ 	.word	0xffffffff
	.align		4
        /*0008*/ 	.word	0x00000000
	.align		4
        /*000c*/ 	.word	0xfffffffe
	.align		4
        /*0010*/ 	.word	0x00000000
	.align		4
        /*0014*/ 	.word	0xfffffffd
	.align		4
        /*0018*/ 	.word	0x00000000
	.align		4
        /*001c*/ 	.word	0xfffffffc


//--------------------- .text._Z20pathfinder_iterationPiS_ii --------------------------
	.section	.text._Z20pathfinder_iterationPiS_ii,"ax",@progbits
	.align	128
        .global         _Z20pathfinder_iterationPiS_ii
        .type           _Z20pathfinder_iterationPiS_ii,@function
        .size           _Z20pathfinder_iterationPiS_ii,(.L_x_5 - _Z20pathfinder_iterationPiS_ii)
        .other          _Z20pathfinder_iterationPiS_ii,@"STO_CUDA_ENTRY STV_DEFAULT"
_Z20pathfinder_iterationPiS_ii:
.text._Z20pathfinder_iterationPiS_ii:
[----:B------:R-:W-:Y:S01]  /*0000*/  LDC R1, c[0x0][0x37c] ;  /* 0x0000df00ff017b82 */ /* 0x000fe20000000800 */
[----:B------:R-:W0:Y:S07]  /*0010*/  S2R R8, SR_TID.X ;  /* 0x0000000000087919 */ /* 0x000e2e0000002100 */
[----:B------:R-:W0:Y:S01]  /*0020*/  S2UR UR4, SR_CTAID.X ;  /* 0x00000000000479c3 */ /* 0x000e220000002500 */
[----:B------:R-:W1:Y:S07]  /*0030*/  LDCU UR8, c[0x0][0x394] ;  /* 0x00007280ff0877ac */ /* 0x000e6e0008000800 */
[----:B------:R-:W0:Y:S02]  /*0040*/  LDC R15, c[0x0][0x360] ;  /* 0x0000d800ff0f7b82 */ /* 0x000e240000000800 */
[----:B0-----:R-:W-:-:S05]  /*0050*/  IMAD R9, R15, UR4, R8 ;  /* 0x000000040f097c24 */ /* 0x001fca000f8e0208 */
[----:B-1----:R-:W-:-:S13]  /*0060*/  ISETP.GE.AND P0, PT, R9, UR8, PT ;  /* 0x0000000809007c0c */ /* 0x002fda000bf06270 */
[----:B------:R-:W-:Y:S05]  /*0070*/  @P0 EXIT ;  /* 0x000000000000094d */ /* 0x000fea0003800000 */
[----:B------:R-:W0:Y:S01]  /*0080*/  LDC.64 R6, c[0x0][0x388] ;  /* 0x0000e200ff067b82 */ /* 0x000e220000000a00 */
[----:B------:R-:W1:Y:S01]  /*0090*/  LDCU.64 UR6, c[0x0][0x358] ;  /* 0x00006b00ff0677ac */ /* 0x000e620008000a00 */
[----:B------:R-:W-:-:S06]  /*00a0*/  VIADD R11, R9, UR8 ;  /* 0x00000008090b7c36 */ /* 0x000fcc0008000000 */
[----:B------:R-:W2:Y:S01]  /*00b0*/  LDC.64 R4, c[0x0][0x380] ;  /* 0x0000e000ff047b82 */ /* 0x000ea20000000a00 */
[----:B0-----:R-:W-:-:S05]  /*00c0*/  IMAD.WIDE R2, R9, 0x4, R6 ;  /* 0x0000000409027825 */ /* 0x001fca00078e0206 */
[----:B-1----:R-:W3:Y:S01]  /*00d0*/  LDG.E R0, desc[UR6][R2.64] ;  /* 0x0000000602007981 */ /* 0x002ee2000c1e1900 */
[----:B--2---:R-:W-:-:S05]  /*00e0*/  IMAD.WIDE R4, R11, 0x4, R4 ;  /* 0x000000040b047825 */ /* 0x004fca00078e0204 */
[----:B------:R0:W5:Y:S01]  /*00f0*/  LDG.E R13, desc[UR6][R4.64] ;  /* 0x00000006040d7981 */ /* 0x000162000c1e1900 */
[----:B------:R-:W1:Y:S01]  /*0100*/  S2UR UR5, SR_CgaCtaId ;  /* 0x00000000000579c3 */ /* 0x000e620000008800 */
[----:B------:R-:W-:Y:S01]  /*0110*/  UMOV UR4, 0x400 ;  /* 0x0000040000047882 */ /* 0x000fe20000000000 */
[----:B------:R-:W-:Y:S01]  /*0120*/  ISETP.GE.AND P0, PT, R9, 0x1, PT ;  /* 0x000000010900780c */ /* 0x000fe20003f06270 */
[----:B------:R-:W-:Y:S01]  /*0130*/  BSSY.RECONVERGENT B0, `(.L_x_0) ;  /* 0x0000011000007945 */ /* 0x000fe20003800200 */
[----:B-1----:R-:W-:-:S06]  /*0140*/  ULEA UR4, UR5, UR4, 0x18 ;  /* 0x0000000405047291 */ /* 0x002fcc000f8ec0ff */
[----:B------:R-:W-:-:S05]  /*0150*/  LEA R11, R8, UR4, 0x2 ;  /* 0x00000004080b7c11 */ /* 0x000fca000f8e10ff */
[----:B---3--:R0:W-:Y:S04]  /*0160*/  STS [R11], R0 ;  /* 0x000000000b007388 */ /* 0x0081e80000000800 */
[----:B------:R0:W-:Y:S01]  /*0170*/  STS [R11+0x400], R0 ;  /* 0x000400000b007388 */ /* 0x0001e20000000800 */
[----:B------:R-:W-:Y:S05]  /*0180*/  @!P0 BRA `(.L_x_1) ;  /* 0x00000000002c8947 */ /* 0x000fea0003800000 */
[----:B------:R-:W-:-:S13]  /*0190*/  ISETP.NE.AND P0, PT, R8, RZ, PT ;  /* 0x000000ff0800720c */ /* 0x000fda0003f05270 */
[----:B0-----:R-:W0:Y:S02]  /*01a0*/  @P0 LDS R5, [R11+-0x4] ;  /* 0xfffffc000b050984 */ /* 0x001e240000000800 */
[----:B0-----:R-:W-:-:S05]  /*01b0*/  @P0 VIMNMX R0, PT, PT, R0, R5, PT ;  /* 0x0000000500000248 */ /* 0x001fca0003fe0100 */
[----:B------:R1:W-:Y:S01]  /*01c0*/  @P0 STS [R11+0x400], R0 ;  /* 0x000400000b000388 */ /* 0x0003e20000000800 */
[----:B------:R-:W-:Y:S05]  /*01d0*/  @P0 BRA `(.L_x_1) ;  /* 0x0000000000180947 */ /* 0x000fea0003800000 */
[----:B------:R-:W-:Y:S01]  /*01e0*/  VIADD R5, R9, 0xffffffff ;  /* 0xffffffff09057836 */ /* 0x000fe20000000000 */
[----:B-1----:R-:W0:Y:S03]  /*01f0*/  LDS R0, [UR4+0x400] ;  /* 0x00040004ff007984 */ /* 0x002e260008000800 */
[----:B------:R-:W-:-:S06]  /*0200*/  IMAD.WIDE.U32 R4, R5, 0x4, R6 ;  /* 0x0000000405047825 */ /* 0x000fcc00078e0006 */
[----:B------:R-:W0:Y:S02]  /*0210*/  LDG.E R5, desc[UR6][R4.64] ;  /* 0x0000000604057981 */ /* 0x000e24000c1e1900 */
[----:B0-----:R-:W-:-:S05]  /*0220*/  VIMNMX R0, PT, PT, R0, R5, PT ;  /* 0x0000000500007248 */ /* 0x001fca0003fe0100 */
[----:B------:R2:W-:Y:S02]  /*0230*/  STS [UR4+0x400], R0 ;  /* 0x00040000ff007988 */ /* 0x0005e40008000804 */
.L_x_1:
[----:B------:R-:W-:Y:S05]  /*0240*/  BSYNC.RECONVERGENT B0 ;  /* 0x0000000000007941 */ /* 0x000fea0003800200 */
.L_x_0:
[----:B------:R-:W-:Y:S01]  /*0250*/  UIADD3 UR4, UPT, UPT, UR8, -0x1, URZ ;  /* 0xffffffff08047890 */ /* 0x000fe2000fffe0ff */
[----:B------:R-:W-:Y:S05]  /*0260*/  BSSY.RECONVERGENT B0, `(.L_x_2) ;  /* 0x000000d000007945 */ /* 0x000fea0003800200 */
[----:B------:R-:W-:-:S13]  /*0270*/  ISETP.GE.AND P0, PT, R9, UR4, PT ;  /* 0x0000000409007c0c */ /* 0x000fda000bf06270 */
[----:B012---:R0:W1:Y:S01]  /*0280*/  @P0 LDS R0, [R11+0x400] ;  /* 0x000400000b000984 */ /* 0x0070620000000800 */
[----:B------:R-:W-:Y:S05]  /*0290*/  @P0 BRA `(.L_x_3) ;  /* 0x0000000000240947 */ /* 0x000fea0003800000 */
[----:B-1----:R-:W-:-:S05]  /*02a0*/  VIADD R0, R8, 0x1 ;  /* 0x0000000108007836 */ /* 0x002fca0000000000 */
[----:B------:R-:W-:-:S13]  /*02b0*/  ISETP.NE.AND P0, PT, R0, R15, PT ;  /* 0x0000000f0000720c */ /* 0x000fda0003f05270 */
[----:B------:R-:W-:Y:S04]  /*02c0*/  @P0 LDS R5, [R11+0x400] ;  /* 0x000400000b050984 */ /* 0x000fe80000000800 */
[----:B------:R-:W1:Y:S02]  /*02d0*/  @P0 LDS R0, [R11+0x4] ;  /* 0x000004000b000984 */ /* 0x000e640000000800 */
[----:B-1----:R-:W-:Y:S01]  /*02e0*/  @P0 VIMNMX R0, PT, PT, R5, R0, PT ;  /* 0x0000000005000248 */ /* 0x002fe20003fe0100 */
[----:B------:R-:W-:Y:S06]  /*02f0*/  @P0 BRA `(.L_x_3) ;  /* 0x00000000000c0947 */ /* 0x000fec0003800000 */
[----:B------:R-:W2:Y:S04]  /*0300*/  LDG.E R0, desc[UR6][R2.64+0x4] ;  /* 0x0000040602007981 */ /* 0x000ea8000c1e1900 */
[----:B------:R-:W2:Y:S02]  /*0310*/  LDS R5, [R11+0x400] ;  /* 0x000400000b057984 */ /* 0x000ea40000000800 */
[----:B--2---:R-:W-:-:S07]  /*0320*/  VIMNMX R0, PT, PT, R5, R0, PT ;  /* 0x0000000005007248 */ /* 0x004fce0003fe0100 */
.L_x_3:
[----:B------:R-:W-:Y:S05]  /*0330*/  BSYNC.RECONVERGENT B0 ;  /* 0x0000000000007941 */ /* 0x000fea0003800200 */
.L_x_2:
[----:B-1---5:R-:W-:Y:S01]  /*0340*/  IMAD.IADD R13, R13, 0x1, R0 ;  /* 0x000000010d0d7824 */ /* 0x022fe200078e0200 */
[----:B------:R-:W-:Y:S04]  /*0350*/  STS [R11+0x400], R0 ;  /* 0x000400000b007388 */ /* 0x000fe80000000800 */
[----:B------:R-:W-:Y:S01]  /*0360*/  STG.E desc[UR6][R2.64], R13 ;  /* 0x0000000d02007986 */ /* 0x000fe2000c101906 */
[----:B------:R-:W-:Y:S05]  /*0370*/  EXIT ;  /* 0x000000000000794d */ /* 0x000fea0003800000 */
.L_x_4:
[----:B------:R-:W-:-:S00]  /*0380*/  BRA `(.L_x_4) ;  /* 0xfffffffc00fc7947 */ /* 0x000fc0000383ffff */
[----:B------:R-:W-:-:S00]  /*0390*/  NOP ;  /* 0x0000000000007918 */ /* 0x000fc00000000000 */
        /* <DEDUP_REMOVED lines=14> */
.L_x_5:


//--------------------- .nv.shared._Z20pathfinder_iterationPiS_ii --------------------------
	.section	.nv.shared._Z20pathfinder_iterationPiS_ii,"aw",@nobits
	.sectionflags	@""
	.align	4
.nv.shared._Z20pathfinder_iterationPiS_ii:
	.zero		3072


//--------------------- .nv.shared.reserved.0     --------------------------
	.section	.nv.shared.reserved.0,"aw",@nobits
	.weak		__nv_reservedSMEM_offset_0_alias
	.size		__nv_reservedSMEM_offset_0_alias, 0, 64
	.other		__nv_reservedSMEM_offset_0_alias,@"STO_CUDA_RESERVED_SHARED STV_DEFAULT"
__nv_reservedSMEM_offset_0_alias:
	.zero		0
	.zero		64


//--------------------- .nv.constant0._Z20pathfinder_iterationPiS_ii --------------------------
	.section	.nv.constant0._Z20pathfinder_iterationPiS_ii,"a",@progbits
	.sectionflags	@""
	.align	4
.nv.constant0._Z20pathfinder_iterationPiS_ii:
	.zero		920


//--------------------- SYMBOLS --------------------------

	.type		.nv.reservedSmem.offset0,@object
	.size		.nv.reservedSmem.offset0,0x4
	.type		.nv.reservedSmem.cap,@object
	.size		.nv.reservedSmem.cap,0x4
